//
// Generated by NVIDIA NVVM Compiler
//
// Compiler Build ID: CL-36424714
// Cuda compilation tools, release 13.0, V13.0.88
// Based on NVVM 20.0.0
//

.version 9.0
.target sm_100
.address_size 64

	// .globl	pir

.visible .entry pir(
	.param .u64 .ptr .align 1 pir_param_0,
	.param .u64 .ptr .align 1 pir_param_1,
	.param .u64 .ptr .align 1 pir_param_2,
	.param .u32 pir_param_3,
	.param .u32 pir_param_4,
	.param .u32 pir_param_5,
	.param .u32 pir_param_6,
	.param .u32 pir_param_7
)
{
	.reg .pred 	%p<26>;
	.reg .b16 	%rs<33>;
	.reg .b32 	%r<85>;
	.reg .b64 	%rd<85>;

	ld.param.u64 	%rd15, [pir_param_0];
	ld.param.u64 	%rd16, [pir_param_1];
	ld.param.u64 	%rd17, [pir_param_2];
	ld.param.u32 	%r42, [pir_param_3];
	ld.param.u32 	%r43, [pir_param_4];
	ld.param.u32 	%r44, [pir_param_6];
	ld.param.u32 	%r45, [pir_param_7];
	cvta.to.global.u64 	%rd1, %rd17;
	cvta.to.global.u64 	%rd2, %rd16;
	mov.u32 	%r46, %tid.x;
	mov.u32 	%r47, %ctaid.x;
	mov.u32 	%r48, %ntid.x;
	mad.lo.s32 	%r1, %r47, %r48, %r46;
	setp.ge.s32 	%p1, %r1, %r45;
	@%p1 bra 	$L__BB0_42;
	cvta.to.global.u64 	%rd18, %rd15;
	bar.sync 	0;
	rem.s32 	%r2, %r1, %r44;
	mul.wide.s32 	%rd19, %r1, 8;
	add.s64 	%rd20, %rd18, %rd19;
	ld.global.u64 	%rd3, [%rd20];
	setp.lt.s32 	%p2, %r42, 1;
	@%p2 bra 	$L__BB0_42;
	div.s32 	%r50, %r1, %r44;
	shr.s32 	%r51, %r50, 31;
	shr.u32 	%r52, %r51, 29;
	add.s32 	%r53, %r50, %r52;
	shr.s32 	%r3, %r53, 3;
	and.b32  	%r54, %r50, 7;
	mov.b16 	%rs2, 1;
	shl.b16 	%rs1, %rs2, %r54;
	and.b32  	%r4, %r42, 7;
	setp.lt.u32 	%p3, %r42, 8;
	mov.b32 	%r83, 0;
	@%p3 bra 	$L__BB0_21;
	and.b32  	%r83, %r42, 2147483640;
	neg.s32 	%r81, %r83;
	mad.lo.s32 	%r80, %r44, 7, %r2;
	shl.b32 	%r8, %r44, 3;
	mad.lo.s32 	%r79, %r44, 6, %r2;
	mad.lo.s32 	%r78, %r44, 5, %r2;
	shl.b32 	%r55, %r44, 2;
	add.s32 	%r77, %r2, %r55;
	mad.lo.s32 	%r76, %r44, 3, %r2;
	shl.b32 	%r56, %r44, 1;
	add.s32 	%r75, %r2, %r56;
	add.s32 	%r73, %r2, %r44;
	shl.b32 	%r15, %r43, 3;
	cvt.s64.s32 	%rd25, %r43;
	mov.u32 	%r72, %r3;
	mov.u32 	%r74, %r2;
$L__BB0_4:
	.pragma "nounroll";
	cvt.s64.s32 	%rd21, %r72;
	add.s64 	%rd4, %rd2, %rd21;
	ld.global.u8 	%rs3, [%rd4];
	and.b16  	%rs4, %rs3, %rs1;
	setp.eq.s16 	%p4, %rs4, 0;
	@%p4 bra 	$L__BB0_6;
	mul.wide.s32 	%rd22, %r74, 8;
	add.s64 	%rd23, %rd1, %rd22;
	atom.global.xor.b64 	%rd24, [%rd23], %rd3;
$L__BB0_6:
	add.s64 	%rd5, %rd4, %rd25;
	ld.global.u8 	%rs5, [%rd5];
	and.b16  	%rs6, %rs5, %rs1;
	setp.eq.s16 	%p5, %rs6, 0;
	@%p5 bra 	$L__BB0_8;
	mul.wide.s32 	%rd26, %r73, 8;
	add.s64 	%rd27, %rd1, %rd26;
	atom.global.xor.b64 	%rd28, [%rd27], %rd3;
$L__BB0_8:
	add.s64 	%rd6, %rd5, %rd25;
	ld.global.u8 	%rs7, [%rd6];
	and.b16  	%rs8, %rs7, %rs1;
	setp.eq.s16 	%p6, %rs8, 0;
	@%p6 bra 	$L__BB0_10;
	mul.wide.s32 	%rd30, %r75, 8;
	add.s64 	%rd31, %rd1, %rd30;
	atom.global.xor.b64 	%rd32, [%rd31], %rd3;
$L__BB0_10:
	add.s64 	%rd7, %rd6, %rd25;
	ld.global.u8 	%rs9, [%rd7];
	and.b16  	%rs10, %rs9, %rs1;
	setp.eq.s16 	%p7, %rs10, 0;
	@%p7 bra 	$L__BB0_12;
	mul.wide.s32 	%rd34, %r76, 8;
	add.s64 	%rd35, %rd1, %rd34;
	atom.global.xor.b64 	%rd36, [%rd35], %rd3;
$L__BB0_12:
	add.s64 	%rd8, %rd7, %rd25;
	ld.global.u8 	%rs11, [%rd8];
	and.b16  	%rs12, %rs11, %rs1;
	setp.eq.s16 	%p8, %rs12, 0;
	@%p8 bra 	$L__BB0_14;
	mul.wide.s32 	%rd38, %r77, 8;
	add.s64 	%rd39, %rd1, %rd38;
	atom.global.xor.b64 	%rd40, [%rd39], %rd3;
$L__BB0_14:
	add.s64 	%rd9, %rd8, %rd25;
	ld.global.u8 	%rs13, [%rd9];
	and.b16  	%rs14, %rs13, %rs1;
	setp.eq.s16 	%p9, %rs14, 0;
	@%p9 bra 	$L__BB0_16;
	mul.wide.s32 	%rd42, %r78, 8;
	add.s64 	%rd43, %rd1, %rd42;
	atom.global.xor.b64 	%rd44, [%rd43], %rd3;
$L__BB0_16:
	cvt.s64.s32 	%rd45, %r43;
	add.s64 	%rd10, %rd9, %rd45;
	ld.global.u8 	%rs15, [%rd10];
	and.b16  	%rs16, %rs15, %rs1;
	setp.eq.s16 	%p10, %rs16, 0;
	@%p10 bra 	$L__BB0_18;
	mul.wide.s32 	%rd46, %r79, 8;
	add.s64 	%rd47, %rd1, %rd46;
	atom.global.xor.b64 	%rd48, [%rd47], %rd3;
$L__BB0_18:
	cvt.s64.s32 	%rd49, %r43;
	add.s64 	%rd50, %rd10, %rd49;
	ld.global.u8 	%rs17, [%rd50];
	and.b16  	%rs18, %rs17, %rs1;
	setp.eq.s16 	%p11, %rs18, 0;
	@%p11 bra 	$L__BB0_20;
	mul.wide.s32 	%rd51, %r80, 8;
	add.s64 	%rd52, %rd1, %rd51;
	atom.global.xor.b64 	%rd53, [%rd52], %rd3;
$L__BB0_20:
	add.s32 	%r81, %r81, 8;
	add.s32 	%r80, %r80, %r8;
	add.s32 	%r79, %r79, %r8;
	add.s32 	%r78, %r78, %r8;
	add.s32 	%r77, %r77, %r8;
	add.s32 	%r76, %r76, %r8;
	add.s32 	%r75, %r75, %r8;
	add.s32 	%r74, %r74, %r8;
	add.s32 	%r73, %r73, %r8;
	add.s32 	%r72, %r72, %r15;
	setp.ne.s32 	%p12, %r81, 0;
	@%p12 bra 	$L__BB0_4;
$L__BB0_21:
	setp.eq.s32 	%p13, %r4, 0;
	@%p13 bra 	$L__BB0_42;
	and.b32  	%r37, %r42, 3;
	setp.lt.u32 	%p14, %r4, 4;
	@%p14 bra 	$L__BB0_32;
	mad.lo.s32 	%r57, %r83, %r43, %r3;
	cvt.s64.s32 	%rd54, %r57;
	add.s64 	%rd11, %rd2, %rd54;
	ld.global.u8 	%rs19, [%rd11];
	and.b16  	%rs20, %rs19, %rs1;
	setp.eq.s16 	%p15, %rs20, 0;
	@%p15 bra 	$L__BB0_25;
	mad.lo.s32 	%r58, %r83, %r44, %r2;
	mul.wide.s32 	%rd55, %r58, 8;
	add.s64 	%rd56, %rd1, %rd55;
	atom.global.xor.b64 	%rd57, [%rd56], %rd3;
$L__BB0_25:
	cvt.s64.s32 	%rd58, %r43;
	add.s64 	%rd12, %rd11, %rd58;
	ld.global.u8 	%rs21, [%rd12];
	and.b16  	%rs22, %rs21, %rs1;
	setp.eq.s16 	%p16, %rs22, 0;
	@%p16 bra 	$L__BB0_27;
	mad.lo.s32 	%r59, %r44, %r83, %r44;
	add.s32 	%r60, %r59, %r2;
	mul.wide.s32 	%rd59, %r60, 8;
	add.s64 	%rd60, %rd1, %rd59;
	atom.global.xor.b64 	%rd61, [%rd60], %rd3;
$L__BB0_27:
	add.s64 	%rd13, %rd12, %rd58;
	ld.global.u8 	%rs23, [%rd13];
	and.b16  	%rs24, %rs23, %rs1;
	setp.eq.s16 	%p17, %rs24, 0;
	@%p17 bra 	$L__BB0_29;
	add.s32 	%r61, %r83, 2;
	mad.lo.s32 	%r62, %r61, %r44, %r2;
	mul.wide.s32 	%rd63, %r62, 8;
	add.s64 	%rd64, %rd1, %rd63;
	atom.global.xor.b64 	%rd65, [%rd64], %rd3;
$L__BB0_29:
	add.s64 	%rd67, %rd13, %rd58;
	ld.global.u8 	%rs25, [%rd67];
	and.b16  	%rs26, %rs25, %rs1;
	setp.eq.s16 	%p18, %rs26, 0;
	@%p18 bra 	$L__BB0_31;
	add.s32 	%r63, %r83, 3;
	mad.lo.s32 	%r64, %r63, %r44, %r2;
	mul.wide.s32 	%rd68, %r64, 8;
	add.s64 	%rd69, %rd1, %rd68;
	atom.global.xor.b64 	%rd70, [%rd69], %rd3;
$L__BB0_31:
	add.s32 	%r83, %r83, 4;
$L__BB0_32:
	setp.eq.s32 	%p19, %r37, 0;
	@%p19 bra 	$L__BB0_42;
	setp.eq.s32 	%p20, %r37, 1;
	@%p20 bra 	$L__BB0_39;
	mad.lo.s32 	%r65, %r83, %r43, %r3;
	cvt.s64.s32 	%rd71, %r65;
	add.s64 	%rd14, %rd2, %rd71;
	ld.global.u8 	%rs27, [%rd14];
	and.b16  	%rs28, %rs27, %rs1;
	setp.eq.s16 	%p21, %rs28, 0;
	@%p21 bra 	$L__BB0_36;
	mad.lo.s32 	%r66, %r83, %r44, %r2;
	mul.wide.s32 	%rd72, %r66, 8;
	add.s64 	%rd73, %rd1, %rd72;
	atom.global.xor.b64 	%rd74, [%rd73], %rd3;
$L__BB0_36:
	cvt.s64.s32 	%rd75, %r43;
	add.s64 	%rd76, %rd14, %rd75;
	ld.global.u8 	%rs29, [%rd76];
	and.b16  	%rs30, %rs29, %rs1;
	setp.eq.s16 	%p22, %rs30, 0;
	@%p22 bra 	$L__BB0_38;
	mad.lo.s32 	%r67, %r44, %r83, %r44;
	add.s32 	%r68, %r67, %r2;
	mul.wide.s32 	%rd77, %r68, 8;
	add.s64 	%rd78, %rd1, %rd77;
	atom.global.xor.b64 	%rd79, [%rd78], %rd3;
$L__BB0_38:
	add.s32 	%r83, %r83, 2;
$L__BB0_39:
	and.b32  	%r69, %r42, 1;
	setp.eq.b32 	%p23, %r69, 1;
	not.pred 	%p24, %p23;
	@%p24 bra 	$L__BB0_42;
	mad.lo.s32 	%r70, %r83, %r43, %r3;
	cvt.s64.s32 	%rd80, %r70;
	add.s64 	%rd81, %rd2, %rd80;
	ld.global.u8 	%rs31, [%rd81];
	and.b16  	%rs32, %rs31, %rs1;
	setp.eq.s16 	%p25, %rs32, 0;
	@%p25 bra 	$L__BB0_42;
	mad.lo.s32 	%r71, %r83, %r44, %r2;
	mul.wide.s32 	%rd82, %r71, 8;
	add.s64 	%rd83, %rd1, %rd82;
	atom.global.xor.b64 	%rd84, [%rd83], %rd3;
$L__BB0_42:
	ret;

}


// ===== COMPILED SASS (sm_100) =====

	.target	sm_100

	.elftype	@"ET_EXEC"


//--------------------- .note.nv.tkinfo           --------------------------
	.section	.note.nv.tkinfo,"",@"SHT_NOTE"
	.sectionflags	@"SHF_NOTE_NV_TKINFO"
	.tkinfo
        /*0018*/ 	.word	0x00000002
        /*0030*/ 	.string	""
        /*0030*/ 	.string	"ptxas"
        /*0030*/ 	.string	"Cuda compilation tools, release 13.0, V13.0.88"
        /*0030*/ 	.string	"Build cuda_13.0.r13.0/compiler.36424714_0"
        /*0030*/ 	.string	"-arch sm_100 -m 64 "



//--------------------- .note.nv.cuinfo           --------------------------
	.section	.note.nv.cuinfo,"",@"SHT_NOTE"
	.sectionflags	@"SHF_NOTE_NV_CUINFO"
        /*0018*/ 	.short	0x0002
        /*001a*/ 	.short	0x0064
        /*001c*/ 	.short	0x0082
	.zero		2


//--------------------- .nv.info                  --------------------------
	.section	.nv.info,"",@"SHT_CUDA_INFO"
	.align	4


	//----- nvinfo : EIATTR_REGCOUNT
	.align		4
        /*0000*/ 	.byte	0x04, 0x2f
        /*0002*/ 	.short	(.L_1 - .L_0)
	.align		4
.L_0:
        /*0004*/ 	.word	index@(pir)
        /*0008*/ 	.word	0x0000001c


	//----- nvinfo : EIATTR_FRAME_SIZE
	.align		4
.L_1:
        /*000c*/ 	.byte	0x04, 0x11
        /*000e*/ 	.short	(.L_3 - .L_2)
	.align		4
.L_2:
        /*0010*/ 	.word	index@(pir)
        /*0014*/ 	.word	0x00000000


	//----- nvinfo : EIATTR_MIN_STACK_SIZE
	.align		4
.L_3:
        /*0018*/ 	.byte	0x04, 0x12
        /*001a*/ 	.short	(.L_5 - .L_4)
	.align		4
.L_4:
        /*001c*/ 	.word	index@(pir)
        /*0020*/ 	.word	0x00000000
.L_5:


//--------------------- .nv.compat                --------------------------
	.section	.nv.compat,"",@"SHT_CUDA_COMPAT_INFO"
	.align	4
        /*0000*/ 	.byte	0x02, 0x09, 0x00, 0x00, 0x02, 0x02, 0x01, 0x00, 0x02, 0x05, 0x05, 0x00, 0x03, 0x07, 0x01, 0x01
        /*0010*/ 	.byte	0x02, 0x03, 0x00, 0x00, 0x02, 0x06, 0x01, 0x00, 0x04, 0x0b, 0x08, 0x00, 0x09, 0x00, 0x00, 0x00
        /*0020*/ 	.byte	0x00, 0x00, 0x00, 0x00


//--------------------- .nv.info.pir              --------------------------
	.section	.nv.info.pir,"",@"SHT_CUDA_INFO"
	.sectionflags	@""
	.align	4


	//----- nvinfo : EIATTR_CUDA_API_VERSION
	.align		4
        /*0000*/ 	.byte	0x04, 0x37
        /*0002*/ 	.short	(.L_7 - .L_6)
.L_6:
        /*0004*/ 	.word	0x00000082


	//----- nvinfo : EIATTR_KPARAM_INFO
	.align		4
.L_7:
        /*0008*/ 	.byte	0x04, 0x17
        /*000a*/ 	.short	(.L_9 - .L_8)
.L_8:
        /*000c*/ 	.word	0x00000000
        /*0010*/ 	.short	0x0007
        /*0012*/ 	.short	0x0028
        /*0014*/ 	.byte	0x00, 0xf0, 0x11, 0x00


	//----- nvinfo : EIATTR_KPARAM_INFO
	.align		4
.L_9:
        /*0018*/ 	.byte	0x04, 0x17
        /*001a*/ 	.short	(.L_11 - .L_10)
.L_10:
        /*001c*/ 	.word	0x00000000
        /*0020*/ 	.short	0x0006
        /*0022*/ 	.short	0x0024
        /*0024*/ 	.byte	0x00, 0xf0, 0x11, 0x00


	//----- nvinfo : EIATTR_KPARAM_INFO
	.align		4
.L_11:
        /*0028*/ 	.byte	0x04, 0x17
        /*002a*/ 	.short	(.L_13 - .L_12)
.L_12:
        /*002c*/ 	.word	0x00000000
        /*0030*/ 	.short	0x0005
        /*0032*/ 	.short	0x0020
        /*0034*/ 	.byte	0x00, 0xf0, 0x11, 0x00


	//----- nvinfo : EIATTR_KPARAM_INFO
	.align		4
.L_13:
        /*0038*/ 	.byte	0x04, 0x17
        /*003a*/ 	.short	(.L_15 - .L_14)
.L_14:
        /*003c*/ 	.word	0x00000000
        /*0040*/ 	.short	0x0004
        /*0042*/ 	.short	0x001c
        /*0044*/ 	.byte	0x00, 0xf0, 0x11, 0x00


	//----- nvinfo : EIATTR_KPARAM_INFO
	.align		4
.L_15:
        /*0048*/ 	.byte	0x04, 0x17
        /*004a*/ 	.short	(.L_17 - .L_16)
.L_16:
        /*004c*/ 	.word	0x00000000
        /*0050*/ 	.short	0x0003
        /*0052*/ 	.short	0x0018
        /*0054*/ 	.byte	0x00, 0xf0, 0x11, 0x00


	//----- nvinfo : EIATTR_KPARAM_INFO
	.align		4
.L_17:
        /*0058*/ 	.byte	0x04, 0x17
        /*005a*/ 	.short	(.L_19 - .L_18)
.L_18:
        /*005c*/ 	.word	0x00000000
        /*0060*/ 	.short	0x0002
        /*0062*/ 	.short	0x0010
        /*0064*/ 	.byte	0x00, 0xf5, 0x21, 0x00


	//----- nvinfo : EIATTR_KPARAM_INFO
	.align		4
.L_19:
        /*0068*/ 	.byte	0x04, 0x17
        /*006a*/ 	.short	(.L_21 - .L_20)
.L_20:
        /*006c*/ 	.word	0x00000000
        /*0070*/ 	.short	0x0001
        /*0072*/ 	.short	0x0008
        /*0074*/ 	.byte	0x00, 0xf5, 0x21, 0x00


	//----- nvinfo : EIATTR_KPARAM_INFO
	.align		4
.L_21:
        /*0078*/ 	.byte	0x04, 0x17
        /*007a*/ 	.short	(.L_23 - .L_22)
.L_22:
        /*007c*/ 	.word	0x00000000
        /*0080*/ 	.short	0x0000
        /*0082*/ 	.short	0x0000
        /*0084*/ 	.byte	0x00, 0xf5, 0x21, 0x00


	//----- nvinfo : EIATTR_SPARSE_MMA_MASK
	.align		4
.L_23:
        /*0088*/ 	.byte	0x03, 0x50
        /*008a*/ 	.short	0x0000


	//----- nvinfo : EIATTR_MAXREG_COUNT
	.align		4
        /*008c*/ 	.byte	0x03, 0x1b
        /*008e*/ 	.short	0x00ff


	//----- nvinfo : EIATTR_NUM_BARRIERS
	.align		4
        /*0090*/ 	.byte	0x02, 0x4c
        /*0092*/ 	.byte	0x01
	.zero		1


	//----- nvinfo : EIATTR_MERCURY_ISA_VERSION
	.align		4
        /*0094*/ 	.byte	0x03, 0x5f
        /*0096*/ 	.short	0x0101


	//----- nvinfo : EIATTR_VRC_CTA_INIT_COUNT
	.align		4
        /*0098*/ 	.byte	0x02, 0x4a
	.zero		1
	.zero		1


	//----- nvinfo : EIATTR_EXIT_INSTR_OFFSETS
	.align		4
        /*009c*/ 	.byte	0x04, 0x1c
        /*009e*/ 	.short	(.L_25 - .L_24)


	//   ....[0]....
.L_24:
        /*00a0*/ 	.word	0x00000070


	//   ....[1]....
        /*00a4*/ 	.word	0x000000d0


	//   ....[2]....
        /*00a8*/ 	.word	0x00000bc0


	//   ....[3]....
        /*00ac*/ 	.word	0x00000fe0


	//   ....[4]....
        /*00b0*/ 	.word	0x00001220


	//   ....[5]....
        /*00b4*/ 	.word	0x000012c0


	//   ....[6]....
        /*00b8*/ 	.word	0x00001310


	//----- nvinfo : EIATTR_CRS_STACK_SIZE
	.align		4
.L_25:
        /*00bc*/ 	.byte	0x04, 0x1e
        /*00be*/ 	.short	(.L_27 - .L_26)
.L_26:
        /*00c0*/ 	.word	0x00000000


	//----- nvinfo : EIATTR_CBANK_PARAM_SIZE
	.align		4
.L_27:
        /*00c4*/ 	.byte	0x03, 0x19
        /*00c6*/ 	.short	0x002c


	//----- nvinfo : EIATTR_PARAM_CBANK
	.align		4
        /*00c8*/ 	.byte	0x04, 0x0a
        /*00ca*/ 	.short	(.L_29 - .L_28)
	.align		4
.L_28:
        /*00cc*/ 	.word	index@(.nv.constant0.pir)
        /*00d0*/ 	.short	0x0380
        /*00d2*/ 	.short	0x002c


	//----- nvinfo : EIATTR_SW_WAR
	.align		4
.L_29:
        /*00d4*/ 	.byte	0x04, 0x36
        /*00d6*/ 	.short	(.L_31 - .L_30)
.L_30:
        /*00d8*/ 	.word	0x00000008
.L_31:


//--------------------- .nv.callgraph             --------------------------
	.section	.nv.callgraph,"",@"SHT_CUDA_CALLGRAPH"
	.align	4
	.sectionentsize	8
	.align		4
        /*0000*/ 	.word	0x00000000
	.align		4
        /*0004*/ 	.word	0xffffffff
	.align		4
        /*0008*/ 	.word	0x00000000
	.align		4
        /*000c*/ 	.word	0xfffffffe
	.align		4
        /*0010*/ 	.word	0x00000000
	.align		4
        /*0014*/ 	.word	0xfffffffd
	.align		4
        /*0018*/ 	.word	0x00000000
	.align		4
        /*001c*/ 	.word	0xfffffffc


//--------------------- .text.pir                 --------------------------
	.section	.text.pir,"ax",@progbits
	.align	128
        .global         pir
        .type           pir,@function
        .size           pir,(.L_x_33 - pir)
        .other          pir,@"STO_CUDA_ENTRY STV_DEFAULT"
pir:
.text.pir:
[----:B------:R-:W-:Y:S01]  /*0000*/  LDC R1, c[0x0][0x37c] ;  /* 0x0000df00ff017b82 */ /* 0x000fe20000000800 */
[----:B------:R-:W0:Y:S07]  /*0010*/  S2R R5, SR_TID.X ;  /* 0x0000000000057919 */ /* 0x000e2e0000002100 */
[----:B------:R-:W0:Y:S01]  /*0020*/  S2UR UR4, SR_CTAID.X ;  /* 0x00000000000479c3 */ /* 0x000e220000002500 */
[----:B------:R-:W1:Y:S07]  /*0030*/  LDCU UR5, c[0x0][0x3a8] ;  /* 0x00007500ff0577ac */ /* 0x000e6e0008000800 */
[----:B------:R-:W0:Y:S02]  /*0040*/  LDC R0, c[0x0][0x360] ;  /* 0x0000d800ff007b82 */ /* 0x000e240000000800 */
[----:B0-----:R-:W-:-:S05]  /*0050*/  IMAD R5, R0, UR4, R5 ;  /* 0x0000000400057c24 */ /* 0x001fca000f8e0205 */
[----:B-1----:R-:W-:-:S13]  /*0060*/  ISETP.GE.AND P0, PT, R5, UR5, PT ;  /* 0x0000000505007c0c */ /* 0x002fda000bf06270 */
[----:B------:R-:W-:Y:S05]  /*0070*/  @P0 EXIT ;  /* 0x000000000000094d */ /* 0x000fea0003800000 */
[----:B------:R-:W0:Y:S01]  /*0080*/  LDC R0, c[0x0][0x398] ;  /* 0x0000e600ff007b82 */ /* 0x000e220000000800 */
[----:B------:R-:W1:Y:S02]  /*0090*/  LDCU UR4, c[0x0][0x3a4] ;  /* 0x00007480ff0477ac */ /* 0x000e640008000800 */
[----:B-1----:R-:W-:-:S05]  /*00a0*/  IMAD.U32 R14, RZ, RZ, UR4 ;  /* 0x00000004ff0e7e24 */ /* 0x002fca000f8e00ff */
[----:B------:R-:W-:Y:S01]  /*00b0*/  BAR.SYNC.DEFER_BLOCKING 0x0 ;  /* 0x0000000000007b1d */ /* 0x000fe20000010000 */
[----:B0-----:R-:W-:-:S13]  /*00c0*/  ISETP.GE.AND P0, PT, R0, 0x1, PT ;  /* 0x000000010000780c */ /* 0x001fda0003f06270 */
[----:B------:R-:W-:Y:S05]  /*00d0*/  @!P0 EXIT ;  /* 0x000000000000894d */ /* 0x000fea0003800000 */
[----:B------:R-:W0:Y:S01]  /*00e0*/  LDC.64 R12, c[0x0][0x380] ;  /* 0x0000e000ff0c7b82 */ /* 0x000e220000000a00 */
[----:B------:R-:W1:Y:S01]  /*00f0*/  LDCU.64 UR6, c[0x0][0x358] ;  /* 0x00006b00ff0677ac */ /* 0x000e620008000a00 */
[----:B0-----:R-:W-:-:S06]  /*0100*/  IMAD.WIDE R12, R5, 0x8, R12 ;  /* 0x00000008050c7825 */ /* 0x001fcc00078e020c */
[----:B-1----:R-:W5:Y:S01]  /*0110*/  LDG.E.64 R12, desc[UR6][R12.64] ;  /* 0x000000060c0c7981 */ /* 0x002f62000c1e1b00 */
[----:B------:R-:W-:Y:S01]  /*0120*/  IABS R7, R14 ;  /* 0x0000000e00077213 */ /* 0x000fe20000000000 */
[----:B------:R-:W-:Y:S01]  /*0130*/  IMAD.MOV.U32 R20, RZ, RZ, RZ ;  /* 0x000000ffff147224 */ /* 0x000fe200078e00ff */
[----:B------:R-:W-:Y:S02]  /*0140*/  LOP3.LUT R21, R0, 0x7, RZ, 0xc0, !PT ;  /* 0x0000000700157812 */ /* 0x000fe400078ec0ff */
[----:B------:R-:W0:Y:S08]  /*0150*/  I2F.RP R4, R7 ;  /* 0x0000000700047306 */ /* 0x000e300000209400 */
[----:B0-----:R-:W0:Y:S02]  /*0160*/  MUFU.RCP R4, R4 ;  /* 0x0000000400047308 */ /* 0x001e240000001000 */
[----:B0-----:R-:W-:-:S06]  /*0170*/  VIADD R2, R4, 0xffffffe ;  /* 0x0ffffffe04027836 */ /* 0x001fcc0000000000 */
[----:B------:R0:W1:Y:S02]  /*0180*/  F2I.FTZ.U32.TRUNC.NTZ R3, R2 ;  /* 0x0000000200037305 */ /* 0x000064000021f000 */
[----:B0-----:R-:W-:Y:S02]  /*0190*/  IMAD.MOV.U32 R2, RZ, RZ, RZ ;  /* 0x000000ffff027224 */ /* 0x001fe400078e00ff */
[----:B-1----:R-:W-:-:S04]  /*01a0*/  IMAD.MOV R6, RZ, RZ, -R3 ;  /* 0x000000ffff067224 */ /* 0x002fc800078e0a03 */
[----:B------:R-:W-:Y:S01]  /*01b0*/  IMAD R9, R6, R7, RZ ;  /* 0x0000000706097224 */ /* 0x000fe200078e02ff */
[----:B------:R-:W-:-:S03]  /*01c0*/  IABS R6, R5 ;  /* 0x0000000500067213 */ /* 0x000fc60000000000 */
[----:B------:R-:W-:Y:S01]  /*01d0*/  IMAD.HI.U32 R3, R3, R9, R2 ;  /* 0x0000000903037227 */ /* 0x000fe200078e0002 */
[----:B------:R-:W-:-:S04]  /*01e0*/  LOP3.LUT R2, R5, R14, RZ, 0x3c, !PT ;  /* 0x0000000e05027212 */ /* 0x000fc800078e3cff */
[----:B------:R-:W-:Y:S01]  /*01f0*/  ISETP.GE.AND P2, PT, R2, RZ, PT ;  /* 0x000000ff0200720c */ /* 0x000fe20003f46270 */
[----:B------:R-:W-:Y:S01]  /*0200*/  IMAD.HI.U32 R3, R3, R6, RZ ;  /* 0x0000000603037227 */ /* 0x000fe200078e00ff */
[----:B------:R-:W-:-:S03]  /*0210*/  LOP3.LUT R2, RZ, R14, RZ, 0x33, !PT ;  /* 0x0000000eff027212 */ /* 0x000fc600078e33ff */
[----:B------:R-:W-:-:S04]  /*0220*/  IMAD.MOV R4, RZ, RZ, -R3 ;  /* 0x000000ffff047224 */ /* 0x000fc800078e0a03 */
[----:B------:R-:W-:-:S05]  /*0230*/  IMAD R4, R7, R4, R6 ;  /* 0x0000000407047224 */ /* 0x000fca00078e0206 */
[----:B------:R-:W-:-:S13]  /*0240*/  ISETP.GT.U32.AND P1, PT, R7, R4, PT ;  /* 0x000000040700720c */ /* 0x000fda0003f24070 */
[----:B------:R-:W-:Y:S02]  /*0250*/  @!P1 IMAD.IADD R4, R4, 0x1, -R7 ;  /* 0x0000000104049824 */ /* 0x000fe400078e0a07 */
[----:B------:R-:W-:-:S03]  /*0260*/  @!P1 VIADD R3, R3, 0x1 ;  /* 0x0000000103039836 */ /* 0x000fc60000000000 */
[----:B------:R-:W-:Y:S02]  /*0270*/  ISETP.GE.U32.AND P0, PT, R4, R7, PT ;  /* 0x000000070400720c */ /* 0x000fe40003f06070 */
[----:B------:R-:W-:-:S11]  /*0280*/  ISETP.GT.U32.AND P1, PT, R7, R4, PT ;  /* 0x000000040700720c */ /* 0x000fd60003f24070 */
[----:B------:R-:W-:Y:S01]  /*0290*/  @P0 VIADD R3, R3, 0x1 ;  /* 0x0000000103030836 */ /* 0x000fe20000000000 */
[----:B------:R-:W-:-:S03]  /*02a0*/  ISETP.NE.AND P0, PT, R14, RZ, PT ;  /* 0x000000ff0e00720c */ /* 0x000fc60003f05270 */
[----:B------:R-:W-:Y:S01]  /*02b0*/  @!P2 IMAD.MOV R3, RZ, RZ, -R3 ;  /* 0x000000ffff03a224 */ /* 0x000fe200078e0a03 */
[----:B------:R-:W-:-:S04]  /*02c0*/  ISETP.GE.AND P2, PT, R5, RZ, PT ;  /* 0x000000ff0500720c */ /* 0x000fc80003f46270 */
[----:B------:R-:W-:Y:S01]  /*02d0*/  SEL R6, R2, R3, !P0 ;  /* 0x0000000302067207 */ /* 0x000fe20004000000 */
[----:B------:R-:W-:Y:S02]  /*02e0*/  IMAD.IADD R3, R4, 0x1, -R7 ;  /* 0x0000000104037824 */ /* 0x000fe400078e0a07 */
[----:B------:R-:W-:Y:S01]  /*02f0*/  IMAD.MOV.U32 R7, RZ, RZ, 0x1 ;  /* 0x00000001ff077424 */ /* 0x000fe200078e00ff */
[----:B------:R-:W-:Y:S02]  /*0300*/  LOP3.LUT R5, R6, 0x7, RZ, 0xc0, !PT ;  /* 0x0000000706057812 */ /* 0x000fe400078ec0ff */
[----:B------:R-:W-:Y:S02]  /*0310*/  SEL R3, R3, R4, !P1 ;  /* 0x0000000403037207 */ /* 0x000fe40004800000 */
[----:B------:R-:W-:Y:S02]  /*0320*/  ISETP.GE.U32.AND P1, PT, R0, 0x8, PT ;  /* 0x000000080000780c */ /* 0x000fe40003f26070 */
[----:B------:R-:W-:Y:S01]  /*0330*/  ISETP.GT.U32.AND P3, PT, R5, 0xffff, PT ;  /* 0x0000ffff0500780c */ /* 0x000fe20003f64070 */
[----:B------:R-:W-:-:S03]  /*0340*/  @!P2 IMAD.MOV R3, RZ, RZ, -R3 ;  /* 0x000000ffff03a224 */ /* 0x000fc600078e0a03 */
[----:B------:R-:W-:Y:S02]  /*0350*/  SEL R4, R5, 0xffff, !P3 ;  /* 0x0000ffff05047807 */ /* 0x000fe40005800000 */
[----:B------:R-:W-:Y:S02]  /*0360*/  SHF.R.S32.HI R5, RZ, 0x1f, R6 ;  /* 0x0000001fff057819 */ /* 0x000fe40000011406 */
[----:B------:R-:W-:Y:S02]  /*0370*/  LOP3.LUT R4, R4, 0xffff, RZ, 0xc0, !PT ;  /* 0x0000ffff04047812 */ /* 0x000fe400078ec0ff */
[----:B------:R-:W-:Y:S02]  /*0380*/  LEA.HI R5, R5, R6, RZ, 0x3 ;  /* 0x0000000605057211 */ /* 0x000fe400078f18ff */
[----:B------:R-:W-:Y:S02]  /*0390*/  SEL R23, R2, R3, !P0 ;  /* 0x0000000302177207 */ /* 0x000fe40004000000 */
[----:B------:R-:W-:-:S02]  /*03a0*/  SHF.L.U32 R22, R7, R4, RZ ;  /* 0x0000000407167219 */ /* 0x000fc400000006ff */
[----:B------:R-:W-:Y:S01]  /*03b0*/  SHF.R.S32.HI R19, RZ, 0x3, R5 ;  /* 0x00000003ff137819 */ /* 0x000fe20000011405 */
[----:B------:R-:W-:Y:S06]  /*03c0*/  @!P1 BRA `(.L_x_0) ;  /* 0x0000000400f89947 */ /* 0x000fec0003800000 */
[----:B------:R-:W0:Y:S01]  /*03d0*/  LDCU UR4, c[0x0][0x39c] ;  /* 0x00007380ff0477ac */ /* 0x000e220008000800 */
[----:B------:R-:W-:Y:S01]  /*03e0*/  LOP3.LUT R20, R0, 0x7ffffff8, RZ, 0xc0, !PT ;  /* 0x7ffffff800147812 */ /* 0x000fe200078ec0ff */
[C-C-:B------:R-:W-:Y:S02]  /*03f0*/  IMAD R18, R14.reuse, 0x7, R23.reuse ;  /* 0x000000070e127824 */ /* 0x140fe400078e0217 */
[C-C-:B------:R-:W-:Y:S01]  /*0400*/  IMAD R11, R14.reuse, 0x6, R23.reuse ;  /* 0x000000060e0b7824 */ /* 0x140fe200078e0217 */
[----:B------:R-:W1:Y:S01]  /*0410*/  LDCU.64 UR8, c[0x0][0x388] ;  /* 0x00007100ff0877ac */ /* 0x000e620008000a00 */
[C-C-:B------:R-:W-:Y:S02]  /*0420*/  IMAD R10, R14.reuse, 0x5, R23.reuse ;  /* 0x000000050e0a7824 */ /* 0x140fe400078e0217 */
[C-C-:B------:R-:W-:Y:S02]  /*0430*/  IMAD R9, R14.reuse, 0x4, R23.reuse ;  /* 0x000000040e097824 */ /* 0x140fe400078e0217 */
[----:B------:R-:W-:-:S02]  /*0440*/  IMAD R8, R14, 0x3, R23 ;  /* 0x000000030e087824 */ /* 0x000fc400078e0217 */
[----:B------:R-:W-:Y:S02]  /*0450*/  IMAD R7, R14, 0x2, R23 ;  /* 0x000000020e077824 */ /* 0x000fe400078e0217 */
[----:B------:R-:W-:Y:S02]  /*0460*/  IMAD.IADD R6, R23, 0x1, R14 ;  /* 0x0000000117067824 */ /* 0x000fe400078e020e */
[----:B------:R-:W-:Y:S01]  /*0470*/  IMAD.MOV.U32 R5, RZ, RZ, R19 ;  /* 0x000000ffff057224 */ /* 0x000fe200078e0013 */
[----:B0-----:R-:W-:Y:S01]  /*0480*/  USHF.R.S32.HI UR4, URZ, 0x1f, UR4 ;  /* 0x0000001fff047899 */ /* 0x001fe20008011404 */
[----:B------:R-:W-:Y:S02]  /*0490*/  IMAD.MOV.U32 R4, RZ, RZ, R23 ;  /* 0x000000ffff047224 */ /* 0x000fe400078e0017 */
[----:B------:R-:W-:-:S03]  /*04a0*/  IMAD.MOV R3, RZ, RZ, -R20 ;  /* 0x000000ffff037224 */ /* 0x000fc600078e0a14 */
[----:B-1----:R-:W-:-:S07]  /*04b0*/  IMAD.U32 R2, RZ, RZ, UR4 ;  /* 0x00000004ff027e24 */ /* 0x002fce000f8e00ff */
.L_x_17:
[C---:B------:R-:W-:Y:S01]  /*04c0*/  IADD3 R14, P0, PT, R5.reuse, UR8, RZ ;  /* 0x00000008050e7c10 */ /* 0x040fe2000ff1e0ff */
[----:B------:R-:W0:Y:S03]  /*04d0*/  LDC R0, c[0x0][0x39c] ;  /* 0x0000e700ff007b82 */ /* 0x000e260000000800 */
[----:B------:R-:W-:-:S05]  /*04e0*/  LEA.HI.X.SX32 R15, R5, UR9, 0x1, P0 ;  /* 0x00000009050f7c11 */ /* 0x000fca00080f0eff */
[----:B------:R-:W2:Y:S01]  /*04f0*/  LDG.E.U8 R17, desc[UR6][R14.64] ;  /* 0x000000060e117981 */ /* 0x000ea2000c1e1100 */
[----:B------:R-:W-:Y:S01]  /*0500*/  BSSY.RECONVERGENT B0, `(.L_x_1) ;  /* 0x000000a000007945 */ /* 0x000fe20003800200 */
[----:B0-----:R-:W-:-:S05]  /*0510*/  IADD3 R24, P1, PT, R14, R0, RZ ;  /* 0x000000000e187210 */ /* 0x001fca0007f3e0ff */
[----:B------:R-:W-:Y:S01]  /*0520*/  IMAD.X R25, R2, 0x1, R15, P1 ;  /* 0x0000000102197824 */ /* 0x000fe200008e060f */
[----:B--2---:R-:W-:-:S04]  /*0530*/  LOP3.LUT R17, R17, R22, RZ, 0xc0, !PT ;  /* 0x0000001611117212 */ /* 0x004fc800078ec0ff */
[----:B------:R-:W-:-:S04]  /*0540*/  PRMT R16, R17, 0x9910, RZ ;  /* 0x0000991011107816 */ /* 0x000fc800000000ff */
[----:B------:R-:W-:-:S13]  /*0550*/  ISETP.NE.AND P0, PT, R16, RZ, PT ;  /* 0x000000ff1000720c */ /* 0x000fda0003f05270 */
[----:B------:R-:W-:Y:S05]  /*0560*/  @!P0 BRA `(.L_x_2) ;  /* 0x00000000000c8947 */ /* 0x000fea0003800000 */
[----:B------:R-:W0:Y:S02]  /*0570*/  LDC.64 R14, c[0x0][0x390] ;  /* 0x0000e400ff0e7b82 */ /* 0x000e240000000a00 */
[----:B0-----:R-:W-:-:S05]  /*0580*/  IMAD.WIDE R14, R4, 0x8, R14 ;  /* 0x00000008040e7825 */ /* 0x001fca00078e020e */
[----:B-----5:R0:W-:Y:S02]  /*0590*/  REDG.E.XOR.64.STRONG.GPU desc[UR6][R14.64], R12 ;  /* 0x0000000c0e00798e */ /* 0x0201e4000f92e506 */
.L_x_2:
[----:B------:R-:W-:Y:S05]  /*05a0*/  BSYNC.RECONVERGENT B0 ;  /* 0x0000000000007941 */ /* 0x000fea0003800200 */
.L_x_1:
[----:B0-----:R-:W2:Y:S01]  /*05b0*/  LDG.E.U8 R15, desc[UR6][R24.64] ;  /* 0x00000006180f7981 */ /* 0x001ea2000c1e1100 */
[----:B------:R-:W-:Y:S01]  /*05c0*/  IADD3 R16, P1, PT, R24, R0, RZ ;  /* 0x0000000018107210 */ /* 0x000fe20007f3e0ff */
[----:B------:R-:W-:Y:S04]  /*05d0*/  BSSY.RECONVERGENT B0, `(.L_x_3) ;  /* 0x0000009000007945 */ /* 0x000fe80003800200 */
        /* <DEDUP_REMOVED lines=8> */
.L_x_4:
[----:B------:R-:W-:Y:S05]  /*0660*/  BSYNC.RECONVERGENT B0 ;  /* 0x0000000000007941 */ /* 0x000fea0003800200 */
.L_x_3:
        /* <DEDUP_REMOVED lines=11> */
.L_x_6:
[----:B------:R-:W-:Y:S05]  /*0720*/  BSYNC.RECONVERGENT B0 ;  /* 0x0000000000007941 */ /* 0x000fea0003800200 */
.L_x_5:
        /* <DEDUP_REMOVED lines=11> */
.L_x_8:
[----:B------:R-:W-:Y:S05]  /*07e0*/  BSYNC.RECONVERGENT B0 ;  /* 0x0000000000007941 */ /* 0x000fea0003800200 */
.L_x_7:
        /* <DEDUP_REMOVED lines=11> */
.L_x_10:
[----:B------:R-:W-:Y:S05]  /*08a0*/  BSYNC.RECONVERGENT B0 ;  /* 0x0000000000007941 */ /* 0x000fea0003800200 */
.L_x_9:
[----:B0-----:R-:W2:Y:S01]  /*08b0*/  LDG.E.U8 R15, desc[UR6][R24.64] ;  /* 0x00000006180f7981 */ /* 0x001ea2000c1e1100 */
[----:B------:R-:W-:Y:S01]  /*08c0*/  IADD3 R14, P1, PT, R24, R0, RZ ;  /* 0x00000000180e7210 */ /* 0x000fe20007f3e0ff */
[----:B------:R-:W-:Y:S01]  /*08d0*/  BSSY.RECONVERGENT B0, `(.L_x_11) ;  /* 0x000000a000007945 */ /* 0x000fe20003800200 */
[----:B--2---:R-:W-:-:S04]  /*08e0*/  LOP3.LUT R15, R15, R22, RZ, 0xc0, !PT ;  /* 0x000000160f0f7212 */ /* 0x004fc800078ec0ff */
[----:B------:R-:W-:-:S04]  /*08f0*/  PRMT R2, R15, 0x9910, RZ ;  /* 0x000099100f027816 */ /* 0x000fc800000000ff */
[----:B------:R-:W-:Y:S02]  /*0900*/  ISETP.NE.AND P0, PT, R2, RZ, PT ;  /* 0x000000ff0200720c */ /* 0x000fe40003f05270 */
[----:B------:R-:W-:-:S05]  /*0910*/  SHF.R.S32.HI R2, RZ, 0x1f, R0 ;  /* 0x0000001fff027819 */ /* 0x000fca0000011400 */
[----:B------:R-:W-:-:S06]  /*0920*/  IMAD.X R15, R2, 0x1, R25, P1 ;  /* 0x00000001020f7824 */ /* 0x000fcc00008e0619 */
[----:B------:R-:W-:Y:S05]  /*0930*/  @!P0 BRA `(.L_x_12) ;  /* 0x00000000000c8947 */ /* 0x000fea0003800000 */
[----:B------:R-:W0:Y:S02]  /*0940*/  LDC.64 R16, c[0x0][0x390] ;  /* 0x0000e400ff107b82 */ /* 0x000e240000000a00 */
[----:B0-----:R-:W-:-:S05]  /*0950*/  IMAD.WIDE R16, R10, 0x8, R16 ;  /* 0x000000080a107825 */ /* 0x001fca00078e0210 */
[----:B-----5:R0:W-:Y:S02]  /*0960*/  REDG.E.XOR.64.STRONG.GPU desc[UR6][R16.64], R12 ;  /* 0x0000000c1000798e */ /* 0x0201e4000f92e506 */
.L_x_12:
[----:B------:R-:W-:Y:S05]  /*0970*/  BSYNC.RECONVERGENT B0 ;  /* 0x0000000000007941 */ /* 0x000fea0003800200 */
.L_x_11:
[----:B0-----:R-:W2:Y:S01]  /*0980*/  LDG.E.U8 R17, desc[UR6][R14.64] ;  /* 0x000000060e117981 */ /* 0x001ea2000c1e1100 */
[----:B------:R-:W-:Y:S01]  /*0990*/  IADD3 R16, P1, PT, R14, R0, RZ ;  /* 0x000000000e107210 */ /* 0x000fe20007f3e0ff */
[----:B------:R-:W-:Y:S01]  /*09a0*/  BSSY.RECONVERGENT B0, `(.L_x_13) ;  /* 0x0000009000007945 */ /* 0x000fe20003800200 */
[----:B--2---:R-:W-:-:S04]  /*09b0*/  LOP3.LUT R17, R17, R22, RZ, 0xc0, !PT ;  /* 0x0000001611117212 */ /* 0x004fc800078ec0ff */
[----:B------:R-:W-:-:S04]  /*09c0*/  PRMT R17, R17, 0x9910, RZ ;  /* 0x0000991011117816 */ /* 0x000fc800000000ff */
[----:B------:R-:W-:Y:S01]  /*09d0*/  ISETP.NE.AND P0, PT, R17, RZ, PT ;  /* 0x000000ff1100720c */ /* 0x000fe20003f05270 */
[----:B------:R-:W-:-:S12]  /*09e0*/  IMAD.X R17, R2, 0x1, R15, P1 ;  /* 0x0000000102117824 */ /* 0x000fd800008e060f */
[----:B------:R-:W-:Y:S05]  /*09f0*/  @!P0 BRA `(.L_x_14) ;  /* 0x00000000000c8947 */ /* 0x000fea0003800000 */
[----:B------:R-:W0:Y:S02]  /*0a00*/  LDC.64 R14, c[0x0][0x390] ;  /* 0x0000e400ff0e7b82 */ /* 0x000e240000000a00 */
[----:B0-----:R-:W-:-:S05]  /*0a10*/  IMAD.WIDE R14, R11, 0x8, R14 ;  /* 0x000000080b0e7825 */ /* 0x001fca00078e020e */
[----:B-----5:R0:W-:Y:S02]  /*0a20*/  REDG.E.XOR.64.STRONG.GPU desc[UR6][R14.64], R12 ;  /* 0x0000000c0e00798e */ /* 0x0201e4000f92e506 */
.L_x_14:
[----:B------:R-:W-:Y:S05]  /*0a30*/  BSYNC.RECONVERGENT B0 ;  /* 0x0000000000007941 */ /* 0x000fea0003800200 */
.L_x_13:
[----:B------:R-:W0:Y:S01]  /*0a40*/  LDG.E.U8 R17, desc[UR6][R16.64] ;  /* 0x0000000610117981 */ /* 0x000e22000c1e1100 */
[----:B------:R-:W-:Y:S01]  /*0a50*/  BSSY.RECONVERGENT B0, `(.L_x_15) ;  /* 0x0000008000007945 */ /* 0x000fe20003800200 */
[----:B0-----:R-:W-:-:S04]  /*0a60*/  LOP3.LUT R14, R17, R22, RZ, 0xc0, !PT ;  /* 0x00000016110e7212 */ /* 0x001fc800078ec0ff */
[----:B------:R-:W-:-:S04]  /*0a70*/  PRMT R14, R14, 0x9910, RZ ;  /* 0x000099100e0e7816 */ /* 0x000fc800000000ff */
[----:B------:R-:W-:-:S13]  /*0a80*/  ISETP.NE.AND P0, PT, R14, RZ, PT ;  /* 0x000000ff0e00720c */ /* 0x000fda0003f05270 */
[----:B------:R-:W-:Y:S05]  /*0a90*/  @!P0 BRA `(.L_x_16) ;  /* 0x00000000000c8947 */ /* 0x000fea0003800000 */
[----:B------:R-:W0:Y:S02]  /*0aa0*/  LDC.64 R14, c[0x0][0x390] ;  /* 0x0000e400ff0e7b82 */ /* 0x000e240000000a00 */
[----:B0-----:R-:W-:-:S05]  /*0ab0*/  IMAD.WIDE R14, R18, 0x8, R14 ;  /* 0x00000008120e7825 */ /* 0x001fca00078e020e */
[----:B-----5:R0:W-:Y:S02]  /*0ac0*/  REDG.E.XOR.64.STRONG.GPU desc[UR6][R14.64], R12 ;  /* 0x0000000c0e00798e */ /* 0x0201e4000f92e506 */
.L_x_16:
[----:B------:R-:W-:Y:S05]  /*0ad0*/  BSYNC.RECONVERGENT B0 ;  /* 0x0000000000007941 */ /* 0x000fea0003800200 */
.L_x_15:
[----:B0-----:R-:W0:Y:S01]  /*0ae0*/  LDC R14, c[0x0][0x3a4] ;  /* 0x0000e900ff0e7b82 */ /* 0x001e220000000800 */
[----:B------:R-:W-:Y:S02]  /*0af0*/  VIADD R3, R3, 0x8 ;  /* 0x0000000803037836 */ /* 0x000fe40000000000 */
[----:B------:R-:W-:-:S03]  /*0b00*/  IMAD R5, R0, 0x8, R5 ;  /* 0x0000000800057824 */ /* 0x000fc600078e0205 */
[----:B------:R-:W-:Y:S01]  /*0b10*/  ISETP.NE.AND P0, PT, R3, RZ, PT ;  /* 0x000000ff0300720c */ /* 0x000fe20003f05270 */
[C---:B0-----:R-:W-:Y:S02]  /*0b20*/  IMAD R18, R14.reuse, 0x8, R18 ;  /* 0x000000080e127824 */ /* 0x041fe400078e0212 */
[C---:B------:R-:W-:Y:S02]  /*0b30*/  IMAD R11, R14.reuse, 0x8, R11 ;  /* 0x000000080e0b7824 */ /* 0x040fe400078e020b */
[C---:B------:R-:W-:Y:S02]  /*0b40*/  IMAD R10, R14.reuse, 0x8, R10 ;  /* 0x000000080e0a7824 */ /* 0x040fe400078e020a */
[C---:B------:R-:W-:Y:S02]  /*0b50*/  IMAD R9, R14.reuse, 0x8, R9 ;  /* 0x000000080e097824 */ /* 0x040fe400078e0209 */
[C---:B------:R-:W-:Y:S02]  /*0b60*/  IMAD R8, R14.reuse, 0x8, R8 ;  /* 0x000000080e087824 */ /* 0x040fe400078e0208 */
[----:B------:R-:W-:-:S02]  /*0b70*/  IMAD R7, R14, 0x8, R7 ;  /* 0x000000080e077824 */ /* 0x000fc400078e0207 */
[C---:B------:R-:W-:Y:S02]  /*0b80*/  IMAD R4, R14.reuse, 0x8, R4 ;  /* 0x000000080e047824 */ /* 0x040fe400078e0204 */
[----:B------:R-:W-:Y:S01]  /*0b90*/  IMAD R6, R14, 0x8, R6 ;  /* 0x000000080e067824 */ /* 0x000fe200078e0206 */
[----:B------:R-:W-:Y:S06]  /*0ba0*/  @P0 BRA `(.L_x_17) ;  /* 0xfffffff800440947 */ /* 0x000fec000383ffff */
.L_x_0:
[----:B------:R-:W-:-:S13]  /*0bb0*/  ISETP.NE.AND P0, PT, R21, RZ, PT ;  /* 0x000000ff1500720c */ /* 0x000fda0003f05270 */
[----:B------:R-:W-:Y:S05]  /*0bc0*/  @!P0 EXIT ;  /* 0x000000000000894d */ /* 0x000fea0003800000 */
[----:B------:R-:W0:Y:S01]  /*0bd0*/  LDC R0, c[0x0][0x398] ;  /* 0x0000e600ff007b82 */ /* 0x000e220000000800 */
[----:B------:R-:W-:Y:S02]  /*0be0*/  ISETP.GE.U32.AND P0, PT, R21, 0x4, PT ;  /* 0x000000041500780c */ /* 0x000fe40003f06070 */
[----:B0-----:R-:W-:-:S11]  /*0bf0*/  LOP3.LUT R6, R0, 0x3, RZ, 0xc0, !PT ;  /* 0x0000000300067812 */ /* 0x001fd600078ec0ff */
[----:B------:R-:W-:Y:S05]  /*0c00*/  @!P0 BRA `(.L_x_18) ;  /* 0x0000000000f08947 */ /* 0x000fea0003800000 */
[----:B------:R-:W0:Y:S01]  /*0c10*/  LDCU UR4, c[0x0][0x39c] ;  /* 0x00007380ff0477ac */ /* 0x000e220008000800 */
[----:B------:R-:W1:Y:S01]  /*0c20*/  LDCU.64 UR8, c[0x0][0x388] ;  /* 0x00007100ff0877ac */ /* 0x000e620008000a00 */
[----:B0-----:R-:W-:-:S05]  /*0c30*/  IMAD R3, R20, UR4, R19 ;  /* 0x0000000414037c24 */ /* 0x001fca000f8e0213 */
[----:B-1----:R-:W-:-:S04]  /*0c40*/  IADD3 R2, P0, PT, R3, UR8, RZ ;  /* 0x0000000803027c10 */ /* 0x002fc8000ff1e0ff */
[----:B------:R-:W-:-:S05]  /*0c50*/  LEA.HI.X.SX32 R3, R3, UR9, 0x1, P0 ;  /* 0x0000000903037c11 */ /* 0x000fca00080f0eff */
[----:B------:R-:W2:Y:S01]  /*0c60*/  LDG.E.U8 R5, desc[UR6][R2.64] ;  /* 0x0000000602057981 */ /* 0x000ea2000c1e1100 */
[----:B------:R-:W-:Y:S02]  /*0c70*/  USHF.R.S32.HI UR5, URZ, 0x1f, UR4 ;  /* 0x0000001fff057899 */ /* 0x000fe40008011404 */
[----:B------:R-:W-:Y:S01]  /*0c80*/  IADD3 R4, P1, PT, R2, UR4, RZ ;  /* 0x0000000402047c10 */ /* 0x000fe2000ff3e0ff */
[----:B------:R-:W-:Y:S01]  /*0c90*/  BSSY.RECONVERGENT B0, `(.L_x_19) ;  /* 0x000000a000007945 */ /* 0x000fe20003800200 */
[----:B--2---:R-:W-:-:S04]  /*0ca0*/  LOP3.LUT R5, R5, R22, RZ, 0xc0, !PT ;  /* 0x0000001605057212 */ /* 0x004fc800078ec0ff */
[----:B------:R-:W-:-:S04]  /*0cb0*/  PRMT R5, R5, 0x9910, RZ ;  /* 0x0000991005057816 */ /* 0x000fc800000000ff */
[----:B------:R-:W-:Y:S02]  /*0cc0*/  ISETP.NE.AND P0, PT, R5, RZ, PT ;  /* 0x000000ff0500720c */ /* 0x000fe40003f05270 */
[----:B------:R-:W-:-:S11]  /*0cd0*/  IADD3.X R5, PT, PT, R3, UR5, RZ, P1, !PT ;  /* 0x0000000503057c10 */ /* 0x000fd60008ffe4ff */
[----:B------:R-:W-:Y:S05]  /*0ce0*/  @!P0 BRA `(.L_x_20) ;  /* 0x0000000000108947 */ /* 0x000fea0003800000 */
[----:B------:R-:W0:Y:S01]  /*0cf0*/  LDC.64 R2, c[0x0][0x390] ;  /* 0x0000e400ff027b82 */ /* 0x000e220000000a00 */
[----:B------:R-:W-:-:S04]  /*0d00*/  IMAD R7, R20, R14, R23 ;  /* 0x0000000e14077224 */ /* 0x000fc800078e0217 */
[----:B0-----:R-:W-:-:S05]  /*0d10*/  IMAD.WIDE R2, R7, 0x8, R2 ;  /* 0x0000000807027825 */ /* 0x001fca00078e0202 */
[----:B-----5:R0:W-:Y:S02]  /*0d20*/  REDG.E.XOR.64.STRONG.GPU desc[UR6][R2.64], R12 ;  /* 0x0000000c0200798e */ /* 0x0201e4000f92e506 */
.L_x_20:
[----:B------:R-:W-:Y:S05]  /*0d30*/  BSYNC.RECONVERGENT B0 ;  /* 0x0000000000007941 */ /* 0x000fea0003800200 */
.L_x_19:
[----:B0-----:R-:W2:Y:S01]  /*0d40*/  LDG.E.U8 R3, desc[UR6][R4.64] ;  /* 0x0000000604037981 */ /* 0x001ea2000c1e1100 */
        /* <DEDUP_REMOVED lines=9> */
[----:B------:R-:W-:-:S04]  /*0de0*/  IMAD.IADD R7, R23, 0x1, R8 ;  /* 0x0000000117077824 */ /* 0x000fc800078e0208 */
[----:B0-----:R-:W-:-:S05]  /*0df0*/  IMAD.WIDE R4, R7, 0x8, R4 ;  /* 0x0000000807047825 */ /* 0x001fca00078e0204 */
[----:B-----5:R0:W-:Y:S02]  /*0e00*/  REDG.E.XOR.64.STRONG.GPU desc[UR6][R4.64], R12 ;  /* 0x0000000c0400798e */ /* 0x0201e4000f92e506 */
.L_x_22:
[----:B------:R-:W-:Y:S05]  /*0e10*/  BSYNC.RECONVERGENT B0 ;  /* 0x0000000000007941 */ /* 0x000fea0003800200 */
.L_x_21:
        /* <DEDUP_REMOVED lines=9> */
[----:B------:R-:W-:-:S04]  /*0eb0*/  VIADD R7, R20, 0x2 ;  /* 0x0000000214077836 */ /* 0x000fc80000000000 */
[----:B------:R-:W-:-:S04]  /*0ec0*/  IMAD R7, R7, R14, R23 ;  /* 0x0000000e07077224 */ /* 0x000fc800078e0217 */
[----:B0-----:R-:W-:-:S05]  /*0ed0*/  IMAD.WIDE R2, R7, 0x8, R2 ;  /* 0x0000000807027825 */ /* 0x001fca00078e0202 */
[----:B-----5:R0:W-:Y:S02]  /*0ee0*/  REDG.E.XOR.64.STRONG.GPU desc[UR6][R2.64], R12 ;  /* 0x0000000c0200798e */ /* 0x0201e4000f92e506 */
.L_x_24:
[----:B------:R-:W-:Y:S05]  /*0ef0*/  BSYNC.RECONVERGENT B0 ;  /* 0x0000000000007941 */ /* 0x000fea0003800200 */
.L_x_23:
[----:B------:R-:W0:Y:S01]  /*0f00*/  LDG.E.U8 R5, desc[UR6][R4.64] ;  /* 0x0000000604057981 */ /* 0x000e22000c1e1100 */
[----:B------:R-:W-:Y:S01]  /*0f10*/  BSSY.RECONVERGENT B0, `(.L_x_25) ;  /* 0x000000a000007945 */ /* 0x000fe20003800200 */
[----:B0-----:R-:W-:-:S04]  /*0f20*/  LOP3.LUT R2, R5, R22, RZ, 0xc0, !PT ;  /* 0x0000001605027212 */ /* 0x001fc800078ec0ff */
[----:B------:R-:W-:-:S04]  /*0f30*/  PRMT R2, R2, 0x9910, RZ ;  /* 0x0000991002027816 */ /* 0x000fc800000000ff */
[----:B------:R-:W-:-:S13]  /*0f40*/  ISETP.NE.AND P0, PT, R2, RZ, PT ;  /* 0x000000ff0200720c */ /* 0x000fda0003f05270 */
[----:B------:R-:W-:Y:S05]  /*0f50*/  @!P0 BRA `(.L_x_26) ;  /* 0x0000000000148947 */ /* 0x000fea0003800000 */
[----:B------:R-:W0:Y:S01]  /*0f60*/  LDC.64 R2, c[0x0][0x390] ;  /* 0x0000e400ff027b82 */ /* 0x000e220000000a00 */
[----:B------:R-:W-:-:S04]  /*0f70*/  VIADD R4, R20, 0x3 ;  /* 0x0000000314047836 */ /* 0x000fc80000000000 */
[----:B------:R-:W-:-:S04]  /*0f80*/  IMAD R5, R4, R14, R23 ;  /* 0x0000000e04057224 */ /* 0x000fc800078e0217 */
[----:B0-----:R-:W-:-:S05]  /*0f90*/  IMAD.WIDE R2, R5, 0x8, R2 ;  /* 0x0000000805027825 */ /* 0x001fca00078e0202 */
[----:B-----5:R0:W-:Y:S02]  /*0fa0*/  REDG.E.XOR.64.STRONG.GPU desc[UR6][R2.64], R12 ;  /* 0x0000000c0200798e */ /* 0x0201e4000f92e506 */
.L_x_26:
[----:B------:R-:W-:Y:S05]  /*0fb0*/  BSYNC.RECONVERGENT B0 ;  /* 0x0000000000007941 */ /* 0x000fea0003800200 */
.L_x_25:
[----:B------:R-:W-:-:S07]  /*0fc0*/  VIADD R20, R20, 0x4 ;  /* 0x0000000414147836 */ /* 0x000fce0000000000 */
.L_x_18:
[----:B------:R-:W-:-:S13]  /*0fd0*/  ISETP.NE.AND P0, PT, R6, RZ, PT ;  /* 0x000000ff0600720c */ /* 0x000fda0003f05270 */
[----:B------:R-:W-:Y:S05]  /*0fe0*/  @!P0 EXIT ;  /* 0x000000000000894d */ /* 0x000fea0003800000 */
[----:B------:R-:W-:-:S13]  /*0ff0*/  ISETP.NE.AND P0, PT, R6, 0x1, PT ;  /* 0x000000010600780c */ /* 0x000fda0003f05270 */
[----:B------:R-:W-:Y:S05]  /*1000*/  @!P0 BRA `(.L_x_27) ;  /* 0x00000000007c8947 */ /* 0x000fea0003800000 */
[----:B------:R-:W0:Y:S01]  /*1010*/  LDC R7, c[0x0][0x39c] ;  /* 0x0000e700ff077b82 */ /* 0x000e220000000800 */
[----:B------:R-:W1:Y:S01]  /*1020*/  LDCU.64 UR4, c[0x0][0x388] ;  /* 0x00007100ff0477ac */ /* 0x000e620008000a00 */
[----:B0-----:R-:W-:-:S05]  /*1030*/  IMAD R3, R20, R7, R19 ;  /* 0x0000000714037224 */ /* 0x001fca00078e0213 */
[----:B-1----:R-:W-:-:S04]  /*1040*/  IADD3 R2, P0, PT, R3, UR4, RZ ;  /* 0x0000000403027c10 */ /* 0x002fc8000ff1e0ff */
[----:B------:R-:W-:-:S05]  /*1050*/  LEA.HI.X.SX32 R3, R3, UR5, 0x1, P0 ;  /* 0x0000000503037c11 */ /* 0x000fca00080f0eff */
[----:B------:R-:W2:Y:S01]  /*1060*/  LDG.E.U8 R5, desc[UR6][R2.64] ;  /* 0x0000000602057981 */ /* 0x000ea2000c1e1100 */
[----:B------:R-:W-:Y:S01]  /*1070*/  IADD3 R4, P1, PT, R2, R7, RZ ;  /* 0x0000000702047210 */ /* 0x000fe20007f3e0ff */
[----:B------:R-:W-:Y:S01]  /*1080*/  BSSY.RECONVERGENT B0, `(.L_x_28) ;  /* 0x000000a000007945 */ /* 0x000fe20003800200 */
[----:B--2---:R-:W-:-:S04]  /*1090*/  LOP3.LUT R5, R5, R22, RZ, 0xc0, !PT ;  /* 0x0000001605057212 */ /* 0x004fc800078ec0ff */
[----:B------:R-:W-:-:S04]  /*10a0*/  PRMT R5, R5, 0x9910, RZ ;  /* 0x0000991005057816 */ /* 0x000fc800000000ff */
[----:B------:R-:W-:Y:S02]  /*10b0*/  ISETP.NE.AND P0, PT, R5, RZ, PT ;  /* 0x000000ff0500720c */ /* 0x000fe40003f05270 */
[----:B------:R-:W-:-:S11]  /*10c0*/  LEA.HI.X.SX32 R5, R7, R3, 0x1, P1 ;  /* 0x0000000307057211 */ /* 0x000fd600008f0eff */
[----:B------:R-:W-:Y:S05]  /*10d0*/  @!P0 BRA `(.L_x_29) ;  /* 0x0000000000108947 */ /* 0x000fea0003800000 */
[----:B------:R-:W0:Y:S01]  /*10e0*/  LDC.64 R2, c[0x0][0x390] ;  /* 0x0000e400ff027b82 */ /* 0x000e220000000a00 */
[----:B------:R-:W-:-:S04]  /*10f0*/  IMAD R7, R20, R14, R23 ;  /* 0x0000000e14077224 */ /* 0x000fc800078e0217 */
[----:B0-----:R-:W-:-:S05]  /*1100*/  IMAD.WIDE R2, R7, 0x8, R2 ;  /* 0x0000000807027825 */ /* 0x001fca00078e0202 */
[----:B-----5:R0:W-:Y:S02]  /*1110*/  REDG.E.XOR.64.STRONG.GPU desc[UR6][R2.64], R12 ;  /* 0x0000000c0200798e */ /* 0x0201e4000f92e506 */
.L_x_29:
[----:B------:R-:W-:Y:S05]  /*1120*/  BSYNC.RECONVERGENT B0 ;  /* 0x0000000000007941 */ /* 0x000fea0003800200 */
.L_x_28:
[----:B------:R-:W0:Y:S01]  /*1130*/  LDG.E.U8 R5, desc[UR6][R4.64] ;  /* 0x0000000604057981 */ /* 0x000e22000c1e1100 */
[----:B------:R-:W-:Y:S01]  /*1140*/  BSSY.RECONVERGENT B0, `(.L_x_30) ;  /* 0x000000a000007945 */ /* 0x000fe20003800200 */
[----:B0-----:R-:W-:-:S04]  /*1150*/  LOP3.LUT R2, R5, R22, RZ, 0xc0, !PT ;  /* 0x0000001605027212 */ /* 0x001fc800078ec0ff */
[----:B------:R-:W-:-:S04]  /*1160*/  PRMT R2, R2, 0x9910, RZ ;  /* 0x0000991002027816 */ /* 0x000fc800000000ff */
[----:B------:R-:W-:-:S13]  /*1170*/  ISETP.NE.AND P0, PT, R2, RZ, PT ;  /* 0x000000ff0200720c */ /* 0x000fda0003f05270 */
[----:B------:R-:W-:Y:S05]  /*1180*/  @!P0 BRA `(.L_x_31) ;  /* 0x0000000000148947 */ /* 0x000fea0003800000 */
[----:B------:R-:W0:Y:S01]  /*1190*/  LDC.64 R2, c[0x0][0x390] ;  /* 0x0000e400ff027b82 */ /* 0x000e220000000a00 */
[----:B------:R-:W-:-:S04]  /*11a0*/  IMAD R4, R20, R14, R14 ;  /* 0x0000000e14047224 */ /* 0x000fc800078e020e */
[----:B------:R-:W-:-:S04]  /*11b0*/  IMAD.IADD R5, R23, 0x1, R4 ;  /* 0x0000000117057824 */ /* 0x000fc800078e0204 */
[----:B0-----:R-:W-:-:S05]  /*11c0*/  IMAD.WIDE R2, R5, 0x8, R2 ;  /* 0x0000000805027825 */ /* 0x001fca00078e0202 */
[----:B-----5:R0:W-:Y:S02]  /*11d0*/  REDG.E.XOR.64.STRONG.GPU desc[UR6][R2.64], R12 ;  /* 0x0000000c0200798e */ /* 0x0201e4000f92e506 */
.L_x_31:
[----:B------:R-:W-:Y:S05]  /*11e0*/  BSYNC.RECONVERGENT B0 ;  /* 0x0000000000007941 */ /* 0x000fea0003800200 */
.L_x_30:
[----:B------:R-:W-:-:S07]  /*11f0*/  VIADD R20, R20, 0x2 ;  /* 0x0000000214147836 */ /* 0x000fce0000000000 */
.L_x_27:
[----:B------:R-:W-:-:S04]  /*1200*/  LOP3.LUT R0, R0, 0x1, RZ, 0xc0, !PT ;  /* 0x0000000100007812 */ /* 0x000fc800078ec0ff */
[----:B------:R-:W-:-:S13]  /*1210*/  ISETP.NE.U32.AND P0, PT, R0, 0x1, PT ;  /* 0x000000010000780c */ /* 0x000fda0003f05070 */
[----:B------:R-:W-:Y:S05]  /*1220*/  @P0 EXIT ;  /* 0x000000000000094d */ /* 0x000fea0003800000 */
[----:B------:R-:W1:Y:S01]  /*1230*/  LDCU UR4, c[0x0][0x39c] ;  /* 0x00007380ff0477ac */ /* 0x000e620008000800 */
[----:B------:R-:W0:Y:S01]  /*1240*/  LDCU.64 UR8, c[0x0][0x388] ;  /* 0x00007100ff0877ac */ /* 0x000e220008000a00 */
[----:B-1----:R-:W-:-:S05]  /*1250*/  IMAD R19, R20, UR4, R19 ;  /* 0x0000000414137c24 */ /* 0x002fca000f8e0213 */
[----:B0-----:R-:W-:-:S04]  /*1260*/  IADD3 R2, P0, PT, R19, UR8, RZ ;  /* 0x0000000813027c10 */ /* 0x001fc8000ff1e0ff */
[----:B------:R-:W-:-:S06]  /*1270*/  LEA.HI.X.SX32 R3, R19, UR9, 0x1, P0 ;  /* 0x0000000913037c11 */ /* 0x000fcc00080f0eff */
[----:B------:R-:W2:Y:S02]  /*1280*/  LDG.E.U8 R3, desc[UR6][R2.64] ;  /* 0x0000000602037981 */ /* 0x000ea4000c1e1100 */
[----:B--2---:R-:W-:-:S04]  /*1290*/  LOP3.LUT R22, R3, R22, RZ, 0xc0, !PT ;  /* 0x0000001603167212 */ /* 0x004fc800078ec0ff */
[----:B------:R-:W-:-:S04]  /*12a0*/  PRMT R0, R22, 0x9910, RZ ;  /* 0x0000991016007816 */ /* 0x000fc800000000ff */
[----:B------:R-:W-:-:S13]  /*12b0*/  ISETP.NE.AND P0, PT, R0, RZ, PT ;  /* 0x000000ff0000720c */ /* 0x000fda0003f05270 */
[----:B------:R-:W-:Y:S05]  /*12c0*/  @!P0 EXIT ;  /* 0x000000000000894d */ /* 0x000fea0003800000 */
[----:B------:R-:W0:Y:S01]  /*12d0*/  LDC.64 R2, c[0x0][0x390] ;  /* 0x0000e400ff027b82 */ /* 0x000e220000000a00 */
[----:B------:R-:W-:-:S04]  /*12e0*/  IMAD R23, R20, R14, R23 ;  /* 0x0000000e14177224 */ /* 0x000fc800078e0217 */
[----:B0-----:R-:W-:-:S05]  /*12f0*/  IMAD.WIDE R2, R23, 0x8, R2 ;  /* 0x0000000817027825 */ /* 0x001fca00078e0202 */
[----:B-----5:R-:W-:Y:S01]  /*1300*/  REDG.E.XOR.64.STRONG.GPU desc[UR6][R2.64], R12 ;  /* 0x0000000c0200798e */ /* 0x020fe2000f92e506 */
[----:B------:R-:W-:Y:S05]  /*1310*/  EXIT ;  /* 0x000000000000794d */ /* 0x000fea0003800000 */
.L_x_32:
[----:B------:R-:W-:-:S00]  /*1320*/  BRA `(.L_x_32) ;  /* 0xfffffffc00fc7947 */ /* 0x000fc0000383ffff */
[----:B------:R-:W-:-:S00]  /*1330*/  NOP ;  /* 0x0000000000007918 */ /* 0x000fc00000000000 */
        /* <DEDUP_REMOVED lines=12> */
.L_x_33:


//--------------------- .nv.shared.reserved.0     --------------------------
	.section	.nv.shared.reserved.0,"aw",@nobits
	.weak		__nv_reservedSMEM_offset_0_alias
	.size		__nv_reservedSMEM_offset_0_alias, 0, 64
	.other		__nv_reservedSMEM_offset_0_alias,@"STO_CUDA_RESERVED_SHARED STV_DEFAULT"
__nv_reservedSMEM_offset_0_alias:
	.zero		0
	.zero		64


//--------------------- .nv.constant0.pir         --------------------------
	.section	.nv.constant0.pir,"a",@progbits
	.sectionflags	@""
	.align	4
.nv.constant0.pir:
	.zero		940


//--------------------- SYMBOLS --------------------------

	.type		.nv.reservedSmem.offset0,@object
	.size		.nv.reservedSmem.offset0,0x4
